//
// Generated by NVIDIA NVVM Compiler
//
// Compiler Build ID: CL-36424714
// Cuda compilation tools, release 13.0, V13.0.88
// Based on NVVM 20.0.0
//

.version 9.0
.target sm_100
.address_size 64

	// .globl	_Z8fft_cudaP7double2S0_iiS0_

.visible .entry _Z8fft_cudaP7double2S0_iiS0_(
	.param .u64 .ptr .align 1 _Z8fft_cudaP7double2S0_iiS0__param_0,
	.param .u64 .ptr .align 1 _Z8fft_cudaP7double2S0_iiS0__param_1,
	.param .u32 _Z8fft_cudaP7double2S0_iiS0__param_2,
	.param .u32 _Z8fft_cudaP7double2S0_iiS0__param_3,
	.param .u64 .ptr .align 1 _Z8fft_cudaP7double2S0_iiS0__param_4
)
{
	.reg .pred 	%p<4>;
	.reg .b32 	%r<16>;
	.reg .b64 	%rd<16>;
	.reg .b64 	%fd<16>;

	ld.param.u64 	%rd3, [_Z8fft_cudaP7double2S0_iiS0__param_0];
	ld.param.u64 	%rd4, [_Z8fft_cudaP7double2S0_iiS0__param_1];
	ld.param.u32 	%r8, [_Z8fft_cudaP7double2S0_iiS0__param_2];
	ld.param.u32 	%r9, [_Z8fft_cudaP7double2S0_iiS0__param_3];
	mov.u32 	%r10, %tid.x;
	mov.u32 	%r11, %ctaid.x;
	mov.u32 	%r1, %ntid.x;
	mad.lo.s32 	%r15, %r11, %r1, %r10;
	setp.ge.s32 	%p1, %r15, %r8;
	@%p1 bra 	$L__BB0_5;
	shr.u32 	%r12, %r9, 31;
	add.s32 	%r13, %r9, %r12;
	shr.s32 	%r3, %r13, 1;
	mov.u32 	%r14, %nctaid.x;
	mul.lo.s32 	%r4, %r1, %r14;
	cvta.to.global.u64 	%rd1, %rd4;
	cvta.to.global.u64 	%rd2, %rd3;
	mul.wide.s32 	%rd11, %r3, 16;
$L__BB0_2:
	rem.s32 	%r6, %r15, %r9;
	setp.ge.s32 	%p2, %r6, %r3;
	@%p2 bra 	$L__BB0_4;
	ld.param.u64 	%rd15, [_Z8fft_cudaP7double2S0_iiS0__param_4];
	cvta.to.global.u64 	%rd6, %rd15;
	mul.wide.s32 	%rd7, %r6, 16;
	add.s64 	%rd8, %rd6, %rd7;
	ld.global.v2.f64 	{%fd1, %fd2}, [%rd8];
	mul.wide.s32 	%rd9, %r15, 16;
	add.s64 	%rd10, %rd1, %rd9;
	ld.global.v2.f64 	{%fd3, %fd4}, [%rd10];
	add.s64 	%rd12, %rd10, %rd11;
	ld.global.v2.f64 	{%fd5, %fd6}, [%rd12];
	mul.f64 	%fd7, %fd1, %fd5;
	mul.f64 	%fd8, %fd2, %fd6;
	sub.f64 	%fd9, %fd7, %fd8;
	mul.f64 	%fd10, %fd1, %fd6;
	fma.rn.f64 	%fd11, %fd2, %fd5, %fd10;
	add.f64 	%fd12, %fd3, %fd9;
	add.f64 	%fd13, %fd4, %fd11;
	add.s64 	%rd13, %rd2, %rd9;
	st.global.v2.f64 	[%rd13], {%fd12, %fd13};
	sub.f64 	%fd14, %fd3, %fd9;
	sub.f64 	%fd15, %fd4, %fd11;
	add.s64 	%rd14, %rd13, %rd11;
	st.global.v2.f64 	[%rd14], {%fd14, %fd15};
$L__BB0_4:
	add.s32 	%r15, %r15, %r4;
	setp.lt.s32 	%p3, %r15, %r8;
	@%p3 bra 	$L__BB0_2;
$L__BB0_5:
	ret;

}
	// .globl	_Z4idftP7double2i
.visible .entry _Z4idftP7double2i(
	.param .u64 .ptr .align 1 _Z4idftP7double2i_param_0,
	.param .u32 _Z4idftP7double2i_param_1
)
{
	.reg .pred 	%p<7>;
	.reg .b32 	%r<31>;
	.reg .b64 	%rd<11>;
	.reg .b64 	%fd<64>;

	ld.param.u64 	%rd2, [_Z4idftP7double2i_param_0];
	ld.param.u32 	%r12, [_Z4idftP7double2i_param_1];
	cvta.to.global.u64 	%rd1, %rd2;
	mov.u32 	%r13, %tid.x;
	mov.u32 	%r14, %ctaid.x;
	mov.u32 	%r15, %ntid.x;
	mad.lo.s32 	%r29, %r14, %r15, %r13;
	mov.u32 	%r16, %nctaid.x;
	mul.lo.s32 	%r2, %r15, %r16;
	setp.ge.s32 	%p1, %r29, %r12;
	@%p1 bra 	$L__BB1_7;
	cvt.rn.f64.s32 	%fd5, %r12;
	abs.f64 	%fd6, %fd5;
	rcp.rn.f64 	%fd1, %fd6;
	mul.f64 	%fd2, %fd1, %fd5;
	mul.f64 	%fd3, %fd1, 0d0000000000000000;
	mul.f64 	%fd7, %fd3, %fd3;
	fma.rn.f64 	%fd8, %fd2, %fd2, %fd7;
	rcp.rn.f64 	%fd4, %fd8;
	add.s32 	%r17, %r29, %r2;
	max.s32 	%r18, %r12, %r17;
	setp.lt.s32 	%p2, %r17, %r12;
	selp.u32 	%r19, 1, 0, %p2;
	add.s32 	%r20, %r17, %r19;
	sub.s32 	%r21, %r18, %r20;
	div.u32 	%r22, %r21, %r2;
	add.s32 	%r3, %r22, %r19;
	and.b32  	%r23, %r3, 3;
	setp.eq.s32 	%p3, %r23, 3;
	@%p3 bra 	$L__BB1_4;
	add.s32 	%r24, %r3, 1;
	and.b32  	%r25, %r24, 3;
	neg.s32 	%r27, %r25;
$L__BB1_3:
	.pragma "nounroll";
	mul.wide.s32 	%rd3, %r29, 16;
	add.s64 	%rd4, %rd1, %rd3;
	ld.global.v2.f64 	{%fd9, %fd10}, [%rd4];
	mul.f64 	%fd11, %fd1, %fd9;
	mul.f64 	%fd12, %fd1, %fd10;
	mul.f64 	%fd13, %fd3, %fd12;
	fma.rn.f64 	%fd14, %fd2, %fd11, %fd13;
	mul.f64 	%fd15, %fd4, %fd14;
	mul.f64 	%fd16, %fd2, %fd12;
	mul.f64 	%fd17, %fd3, %fd11;
	sub.f64 	%fd18, %fd16, %fd17;
	mul.f64 	%fd19, %fd4, %fd18;
	st.global.v2.f64 	[%rd4], {%fd15, %fd19};
	add.s32 	%r29, %r29, %r2;
	add.s32 	%r27, %r27, 1;
	setp.ne.s32 	%p4, %r27, 0;
	@%p4 bra 	$L__BB1_3;
$L__BB1_4:
	setp.lt.u32 	%p5, %r3, 3;
	@%p5 bra 	$L__BB1_7;
	mul.wide.s32 	%rd7, %r2, 16;
	shl.b32 	%r26, %r2, 2;
$L__BB1_6:
	mul.wide.s32 	%rd5, %r29, 16;
	add.s64 	%rd6, %rd1, %rd5;
	ld.global.v2.f64 	{%fd20, %fd21}, [%rd6];
	mul.f64 	%fd22, %fd1, %fd20;
	mul.f64 	%fd23, %fd1, %fd21;
	mul.f64 	%fd24, %fd3, %fd23;
	fma.rn.f64 	%fd25, %fd2, %fd22, %fd24;
	mul.f64 	%fd26, %fd4, %fd25;
	mul.f64 	%fd27, %fd2, %fd23;
	mul.f64 	%fd28, %fd3, %fd22;
	sub.f64 	%fd29, %fd27, %fd28;
	mul.f64 	%fd30, %fd4, %fd29;
	st.global.v2.f64 	[%rd6], {%fd26, %fd30};
	add.s64 	%rd8, %rd6, %rd7;
	ld.global.v2.f64 	{%fd31, %fd32}, [%rd8];
	mul.f64 	%fd33, %fd1, %fd31;
	mul.f64 	%fd34, %fd1, %fd32;
	mul.f64 	%fd35, %fd3, %fd34;
	fma.rn.f64 	%fd36, %fd2, %fd33, %fd35;
	mul.f64 	%fd37, %fd4, %fd36;
	mul.f64 	%fd38, %fd2, %fd34;
	mul.f64 	%fd39, %fd3, %fd33;
	sub.f64 	%fd40, %fd38, %fd39;
	mul.f64 	%fd41, %fd4, %fd40;
	st.global.v2.f64 	[%rd8], {%fd37, %fd41};
	add.s64 	%rd9, %rd8, %rd7;
	ld.global.v2.f64 	{%fd42, %fd43}, [%rd9];
	mul.f64 	%fd44, %fd1, %fd42;
	mul.f64 	%fd45, %fd1, %fd43;
	mul.f64 	%fd46, %fd3, %fd45;
	fma.rn.f64 	%fd47, %fd2, %fd44, %fd46;
	mul.f64 	%fd48, %fd4, %fd47;
	mul.f64 	%fd49, %fd2, %fd45;
	mul.f64 	%fd50, %fd3, %fd44;
	sub.f64 	%fd51, %fd49, %fd50;
	mul.f64 	%fd52, %fd4, %fd51;
	st.global.v2.f64 	[%rd9], {%fd48, %fd52};
	add.s64 	%rd10, %rd9, %rd7;
	ld.global.v2.f64 	{%fd53, %fd54}, [%rd10];
	mul.f64 	%fd55, %fd1, %fd53;
	mul.f64 	%fd56, %fd1, %fd54;
	mul.f64 	%fd57, %fd3, %fd56;
	fma.rn.f64 	%fd58, %fd2, %fd55, %fd57;
	mul.f64 	%fd59, %fd4, %fd58;
	mul.f64 	%fd60, %fd2, %fd56;
	mul.f64 	%fd61, %fd3, %fd55;
	sub.f64 	%fd62, %fd60, %fd61;
	mul.f64 	%fd63, %fd4, %fd62;
	st.global.v2.f64 	[%rd10], {%fd59, %fd63};
	add.s32 	%r29, %r26, %r29;
	setp.lt.s32 	%p6, %r29, %r12;
	@%p6 bra 	$L__BB1_6;
$L__BB1_7:
	ret;

}


// ===== COMPILED SASS (sm_100) =====

	.target	sm_100

	.elftype	@"ET_EXEC"


//--------------------- .note.nv.tkinfo           --------------------------
	.section	.note.nv.tkinfo,"",@"SHT_NOTE"
	.sectionflags	@"SHF_NOTE_NV_TKINFO"
	.tkinfo
        /*0018*/ 	.word	0x00000002
        /*0030*/ 	.string	""
        /*0030*/ 	.string	"ptxas"
        /*0030*/ 	.string	"Cuda compilation tools, release 13.0, V13.0.88"
        /*0030*/ 	.string	"Build cuda_13.0.r13.0/compiler.36424714_0"
        /*0030*/ 	.string	"-arch sm_100 -m 64 "



//--------------------- .note.nv.cuinfo           --------------------------
	.section	.note.nv.cuinfo,"",@"SHT_NOTE"
	.sectionflags	@"SHF_NOTE_NV_CUINFO"
        /*0018*/ 	.short	0x0002
        /*001a*/ 	.short	0x0064
        /*001c*/ 	.short	0x0082
	.zero		2


//--------------------- .nv.info                  --------------------------
	.section	.nv.info,"",@"SHT_CUDA_INFO"
	.align	4


	//----- nvinfo : EIATTR_REGCOUNT
	.align		4
        /*0000*/ 	.byte	0x04, 0x2f
        /*0002*/ 	.short	(.L_1 - .L_0)
	.align		4
.L_0:
        /*0004*/ 	.word	index@(_Z8fft_cudaP7double2S0_iiS0_)
        /*0008*/ 	.word	0x00000020


	//----- nvinfo : EIATTR_FRAME_SIZE
	.align		4
.L_1:
        /*000c*/ 	.byte	0x04, 0x11
        /*000e*/ 	.short	(.L_3 - .L_2)
	.align		4
.L_2:
        /*0010*/ 	.word	index@(_Z8fft_cudaP7double2S0_iiS0_)
        /*0014*/ 	.word	0x00000000


	//----- nvinfo : EIATTR_REGCOUNT
	.align		4
.L_3:
        /*0018*/ 	.byte	0x04, 0x2f
        /*001a*/ 	.short	(.L_5 - .L_4)
	.align		4
.L_4:
        /*001c*/ 	.word	index@(_Z4idftP7double2i)
        /*0020*/ 	.word	0x00000020


	//----- nvinfo : EIATTR_FRAME_SIZE
	.align		4
.L_5:
        /*0024*/ 	.byte	0x04, 0x11
        /*0026*/ 	.short	(.L_7 - .L_6)
	.align		4
.L_6:
        /*0028*/ 	.word	index@($__internal_0_$__cuda_sm20_dblrcp_rn_slowpath_v3)
        /*002c*/ 	.word	0x00000000


	//----- nvinfo : EIATTR_FRAME_SIZE
	.align		4
.L_7:
        /*0030*/ 	.byte	0x04, 0x11
        /*0032*/ 	.short	(.L_9 - .L_8)
	.align		4
.L_8:
        /*0034*/ 	.word	index@(_Z4idftP7double2i)
        /*0038*/ 	.word	0x00000000


	//----- nvinfo : EIATTR_MIN_STACK_SIZE
	.align		4
.L_9:
        /*003c*/ 	.byte	0x04, 0x12
        /*003e*/ 	.short	(.L_11 - .L_10)
	.align		4
.L_10:
        /*0040*/ 	.word	index@(_Z4idftP7double2i)
        /*0044*/ 	.word	0x00000000


	//----- nvinfo : EIATTR_MIN_STACK_SIZE
	.align		4
.L_11:
        /*0048*/ 	.byte	0x04, 0x12
        /*004a*/ 	.short	(.L_13 - .L_12)
	.align		4
.L_12:
        /*004c*/ 	.word	index@(_Z8fft_cudaP7double2S0_iiS0_)
        /*0050*/ 	.word	0x00000000
.L_13:


//--------------------- .nv.compat                --------------------------
	.section	.nv.compat,"",@"SHT_CUDA_COMPAT_INFO"
	.align	4
        /*0000*/ 	.byte	0x02, 0x09, 0x00, 0x00, 0x02, 0x02, 0x01, 0x00, 0x02, 0x05, 0x05, 0x00, 0x03, 0x07, 0x01, 0x01
        /*0010*/ 	.byte	0x02, 0x03, 0x00, 0x00, 0x02, 0x06, 0x01, 0x00, 0x04, 0x0b, 0x08, 0x00, 0x01, 0x00, 0x00, 0x00
        /*0020*/ 	.byte	0x00, 0x00, 0x00, 0x00


//--------------------- .nv.info._Z4idftP7double2i --------------------------
	.section	.nv.info._Z4idftP7double2i,"",@"SHT_CUDA_INFO"
	.sectionflags	@""
	.align	4


	//----- nvinfo : EIATTR_CUDA_API_VERSION
	.align		4
        /*0000*/ 	.byte	0x04, 0x37
        /*0002*/ 	.short	(.L_15 - .L_14)
.L_14:
        /*0004*/ 	.word	0x00000082


	//----- nvinfo : EIATTR_KPARAM_INFO
	.align		4
.L_15:
        /*0008*/ 	.byte	0x04, 0x17
        /*000a*/ 	.short	(.L_17 - .L_16)
.L_16:
        /*000c*/ 	.word	0x00000000
        /*0010*/ 	.short	0x0001
        /*0012*/ 	.short	0x0008
        /*0014*/ 	.byte	0x00, 0xf0, 0x11, 0x00


	//----- nvinfo : EIATTR_KPARAM_INFO
	.align		4
.L_17:
        /*0018*/ 	.byte	0x04, 0x17
        /*001a*/ 	.short	(.L_19 - .L_18)
.L_18:
        /*001c*/ 	.word	0x00000000
        /*0020*/ 	.short	0x0000
        /*0022*/ 	.short	0x0000
        /*0024*/ 	.byte	0x00, 0xf5, 0x21, 0x00


	//----- nvinfo : EIATTR_SPARSE_MMA_MASK
	.align		4
.L_19:
        /*0028*/ 	.byte	0x03, 0x50
        /*002a*/ 	.short	0x0000


	//----- nvinfo : EIATTR_MAXREG_COUNT
	.align		4
        /*002c*/ 	.byte	0x03, 0x1b
        /*002e*/ 	.short	0x00ff


	//----- nvinfo : EIATTR_MERCURY_ISA_VERSION
	.align		4
        /*0030*/ 	.byte	0x03, 0x5f
        /*0032*/ 	.short	0x0101


	//----- nvinfo : EIATTR_VRC_CTA_INIT_COUNT
	.align		4
        /*0034*/ 	.byte	0x02, 0x4a
	.zero		1
	.zero		1


	//----- nvinfo : EIATTR_EXIT_INSTR_OFFSETS
	.align		4
        /*0038*/ 	.byte	0x04, 0x1c
        /*003a*/ 	.short	(.L_21 - .L_20)


	//   ....[0]....
.L_20:
        /*003c*/ 	.word	0x00000090


	//   ....[1]....
        /*0040*/ 	.word	0x00000650


	//   ....[2]....
        /*0044*/ 	.word	0x00000950


	//----- nvinfo : EIATTR_CRS_STACK_SIZE
	.align		4
.L_21:
        /*0048*/ 	.byte	0x04, 0x1e
        /*004a*/ 	.short	(.L_23 - .L_22)
.L_22:
        /*004c*/ 	.word	0x00000000


	//----- nvinfo : EIATTR_CBANK_PARAM_SIZE
	.align		4
.L_23:
        /*0050*/ 	.byte	0x03, 0x19
        /*0052*/ 	.short	0x000c


	//----- nvinfo : EIATTR_PARAM_CBANK
	.align		4
        /*0054*/ 	.byte	0x04, 0x0a
        /*0056*/ 	.short	(.L_25 - .L_24)
	.align		4
.L_24:
        /*0058*/ 	.word	index@(.nv.constant0._Z4idftP7double2i)
        /*005c*/ 	.short	0x0380
        /*005e*/ 	.short	0x000c


	//----- nvinfo : EIATTR_SW_WAR
	.align		4
.L_25:
        /*0060*/ 	.byte	0x04, 0x36
        /*0062*/ 	.short	(.L_27 - .L_26)
.L_26:
        /*0064*/ 	.word	0x00000008
.L_27:


//--------------------- .nv.info._Z8fft_cudaP7double2S0_iiS0_ --------------------------
	.section	.nv.info._Z8fft_cudaP7double2S0_iiS0_,"",@"SHT_CUDA_INFO"
	.sectionflags	@""
	.align	4


	//----- nvinfo : EIATTR_CUDA_API_VERSION
	.align		4
        /*0000*/ 	.byte	0x04, 0x37
        /*0002*/ 	.short	(.L_29 - .L_28)
.L_28:
        /*0004*/ 	.word	0x00000082


	//----- nvinfo : EIATTR_KPARAM_INFO
	.align		4
.L_29:
        /*0008*/ 	.byte	0x04, 0x17
        /*000a*/ 	.short	(.L_31 - .L_30)
.L_30:
        /*000c*/ 	.word	0x00000000
        /*0010*/ 	.short	0x0004
        /*0012*/ 	.short	0x0018
        /*0014*/ 	.byte	0x00, 0xf5, 0x21, 0x00


	//----- nvinfo : EIATTR_KPARAM_INFO
	.align		4
.L_31:
        /*0018*/ 	.byte	0x04, 0x17
        /*001a*/ 	.short	(.L_33 - .L_32)
.L_32:
        /*001c*/ 	.word	0x00000000
        /*0020*/ 	.short	0x0003
        /*0022*/ 	.short	0x0014
        /*0024*/ 	.byte	0x00, 0xf0, 0x11, 0x00


	//----- nvinfo : EIATTR_KPARAM_INFO
	.align		4
.L_33:
        /*0028*/ 	.byte	0x04, 0x17
        /*002a*/ 	.short	(.L_35 - .L_34)
.L_34:
        /*002c*/ 	.word	0x00000000
        /*0030*/ 	.short	0x0002
        /*0032*/ 	.short	0x0010
        /*0034*/ 	.byte	0x00, 0xf0, 0x11, 0x00


	//----- nvinfo : EIATTR_KPARAM_INFO
	.align		4
.L_35:
        /*0038*/ 	.byte	0x04, 0x17
        /*003a*/ 	.short	(.L_37 - .L_36)
.L_36:
        /*003c*/ 	.word	0x00000000
        /*0040*/ 	.short	0x0001
        /*0042*/ 	.short	0x0008
        /*0044*/ 	.byte	0x00, 0xf5, 0x21, 0x00


	//----- nvinfo : EIATTR_KPARAM_INFO
	.align		4
.L_37:
        /*0048*/ 	.byte	0x04, 0x17
        /*004a*/ 	.short	(.L_39 - .L_38)
.L_38:
        /*004c*/ 	.word	0x00000000
        /*0050*/ 	.short	0x0000
        /*0052*/ 	.short	0x0000
        /*0054*/ 	.byte	0x00, 0xf5, 0x21, 0x00


	//----- nvinfo : EIATTR_SPARSE_MMA_MASK
	.align		4
.L_39:
        /*0058*/ 	.byte	0x03, 0x50
        /*005a*/ 	.short	0x0000


	//----- nvinfo : EIATTR_MAXREG_COUNT
	.align		4
        /*005c*/ 	.byte	0x03, 0x1b
        /*005e*/ 	.short	0x00ff


	//----- nvinfo : EIATTR_MERCURY_ISA_VERSION
	.align		4
        /*0060*/ 	.byte	0x03, 0x5f
        /*0062*/ 	.short	0x0101


	//----- nvinfo : EIATTR_VRC_CTA_INIT_COUNT
	.align		4
        /*0064*/ 	.byte	0x02, 0x4a
	.zero		1
	.zero		1


	//----- nvinfo : EIATTR_EXIT_INSTR_OFFSETS
	.align		4
        /*0068*/ 	.byte	0x04, 0x1c
        /*006a*/ 	.short	(.L_41 - .L_40)


	//   ....[0]....
.L_40:
        /*006c*/ 	.word	0x00000070


	//   ....[1]....
        /*0070*/ 	.word	0x00000430


	//----- nvinfo : EIATTR_CRS_STACK_SIZE
	.align		4
.L_41:
        /*0074*/ 	.byte	0x04, 0x1e
        /*0076*/ 	.short	(.L_43 - .L_42)
.L_42:
        /*0078*/ 	.word	0x00000000


	//----- nvinfo : EIATTR_CBANK_PARAM_SIZE
	.align		4
.L_43:
        /*007c*/ 	.byte	0x03, 0x19
        /*007e*/ 	.short	0x0020


	//----- nvinfo : EIATTR_PARAM_CBANK
	.align		4
        /*0080*/ 	.byte	0x04, 0x0a
        /*0082*/ 	.short	(.L_45 - .L_44)
	.align		4
.L_44:
        /*0084*/ 	.word	index@(.nv.constant0._Z8fft_cudaP7double2S0_iiS0_)
        /*0088*/ 	.short	0x0380
        /*008a*/ 	.short	0x0020


	//----- nvinfo : EIATTR_SW_WAR
	.align		4
.L_45:
        /*008c*/ 	.byte	0x04, 0x36
        /*008e*/ 	.short	(.L_47 - .L_46)
.L_46:
        /*0090*/ 	.word	0x00000008
.L_47:


//--------------------- .nv.callgraph             --------------------------
	.section	.nv.callgraph,"",@"SHT_CUDA_CALLGRAPH"
	.align	4
	.sectionentsize	8
	.align		4
        /*0000*/ 	.word	0x00000000
	.align		4
        /*0004*/ 	.word	0xffffffff
	.align		4
        /*0008*/ 	.word	0x00000000
	.align		4
        /*000c*/ 	.word	0xfffffffe
	.align		4
        /*0010*/ 	.word	0x00000000
	.align		4
        /*0014*/ 	.word	0xfffffffd
	.align		4
        /*0018*/ 	.word	0x00000000
	.align		4
        /*001c*/ 	.word	0xfffffffc


//--------------------- .text._Z4idftP7double2i   --------------------------
	.section	.text._Z4idftP7double2i,"ax",@progbits
	.align	128
        .global         _Z4idftP7double2i
        .type           _Z4idftP7double2i,@function
        .size           _Z4idftP7double2i,(.L_x_14 - _Z4idftP7double2i)
        .other          _Z4idftP7double2i,@"STO_CUDA_ENTRY STV_DEFAULT"
_Z4idftP7double2i:
.text._Z4idftP7double2i:
[----:B------:R-:W-:Y:S01]  /*0000*/  LDC R1, c[0x0][0x37c] ;  /* 0x0000df00ff017b82 */ /* 0x000fe20000000800 */
[----:B------:R-:W0:Y:S07]  /*0010*/  S2R R12, SR_TID.X ;  /* 0x00000000000c7919 */ /* 0x000e2e0000002100 */
[----:B------:R-:W0:Y:S01]  /*0020*/  S2UR UR4, SR_CTAID.X ;  /* 0x00000000000479c3 */ /* 0x000e220000002500 */
[----:B------:R-:W1:Y:S07]  /*0030*/  LDCU UR6, c[0x0][0x388] ;  /* 0x00007100ff0677ac */ /* 0x000e6e0008000800 */
[----:B------:R-:W0:Y:S01]  /*0040*/  LDC R3, c[0x0][0x360] ;  /* 0x0000d800ff037b82 */ /* 0x000e220000000800 */
[----:B------:R-:W2:Y:S01]  /*0050*/  LDCU UR5, c[0x0][0x370] ;  /* 0x00006e00ff0577ac */ /* 0x000ea20008000800 */
[----:B0-----:R-:W-:-:S02]  /*0060*/  IMAD R12, R3, UR4, R12 ;  /* 0x00000004030c7c24 */ /* 0x001fc4000f8e020c */
[----:B--2---:R-:W-:-:S03]  /*0070*/  IMAD R0, R3, UR5, RZ ;  /* 0x0000000503007c24 */ /* 0x004fc6000f8e02ff */
[----:B-1----:R-:W-:-:S13]  /*0080*/  ISETP.GE.AND P0, PT, R12, UR6, PT ;  /* 0x000000060c007c0c */ /* 0x002fda000bf06270 */
[----:B------:R-:W-:Y:S05]  /*0090*/  @P0 EXIT ;  /* 0x000000000000094d */ /* 0x000fea0003800000 */
[----:B------:R-:W0:Y:S02]  /*00a0*/  I2F.F64 R6, UR6 ;  /* 0x0000000600067d12 */ /* 0x000e240008201c00 */
[----:B0-----:R-:W-:-:S06]  /*00b0*/  DADD R8, -RZ, |R6| ;  /* 0x00000000ff087229 */ /* 0x001fcc0000000506 */
[----:B------:R-:W0:Y:S04]  /*00c0*/  MUFU.RCP64H R3, R9 ;  /* 0x0000000900037308 */ /* 0x000e280000001800 */
[----:B------:R-:W-:-:S05]  /*00d0*/  VIADD R2, R9, 0x300402 ;  /* 0x0030040209027836 */ /* 0x000fca0000000000 */
[----:B------:R-:W-:Y:S01]  /*00e0*/  FSETP.GEU.AND P0, PT, |R2|, 5.8789094863358348022e-39, PT ;  /* 0x004004020200780b */ /* 0x000fe20003f0e200 */
[----:B0-----:R-:W-:-:S08]  /*00f0*/  DFMA R4, -|R6|, R2, 1 ;  /* 0x3ff000000604742b */ /* 0x001fd00000000302 */
[----:B------:R-:W-:-:S08]  /*0100*/  DFMA R4, R4, R4, R4 ;  /* 0x000000040404722b */ /* 0x000fd00000000004 */
[----:B------:R-:W-:Y:S01]  /*0110*/  DFMA R4, R2, R4, R2 ;  /* 0x000000040204722b */ /* 0x000fe20000000002 */
[----:B------:R-:W-:-:S07]  /*0120*/  IMAD.MOV.U32 R3, RZ, RZ, R12 ;  /* 0x000000ffff037224 */ /* 0x000fce00078e000c */
[----:B------:R-:W-:-:S08]  /*0130*/  DFMA R10, -|R6|, R4, 1 ;  /* 0x3ff00000060a742b */ /* 0x000fd00000000304 */
[----:B------:R-:W-:Y:S01]  /*0140*/  DFMA R10, R4, R10, R4 ;  /* 0x0000000a040a722b */ /* 0x000fe20000000004 */
[----:B------:R-:W-:Y:S10]  /*0150*/  @P0 BRA `(.L_x_0) ;  /* 0x0000000000180947 */ /* 0x000ff40003800000 */
[----:B------:R-:W-:-:S05]  /*0160*/  LOP3.LUT R2, R9, 0x7fffffff, RZ, 0xc0, !PT ;  /* 0x7fffffff09027812 */ /* 0x000fca00078ec0ff */
[----:B------:R-:W-:Y:S01]  /*0170*/  VIADD R14, R2, 0xfff00000 ;  /* 0xfff00000020e7836 */ /* 0x000fe20000000000 */
[----:B------:R-:W-:-:S07]  /*0180*/  MOV R2, 0x1a0 ;  /* 0x000001a000027802 */ /* 0x000fce0000000f00 */
[----:B------:R-:W-:Y:S05]  /*0190*/  CALL.REL.NOINC `($__internal_0_$__cuda_sm20_dblrcp_rn_slowpath_v3) ;  /* 0x0000000400f07944 */ /* 0x000fea0003c00000 */
[----:B------:R-:W-:Y:S01]  /*01a0*/  MOV R10, R12 ;  /* 0x0000000c000a7202 */ /* 0x000fe20000000f00 */
[----:B------:R-:W-:-:S07]  /*01b0*/  IMAD.MOV.U32 R11, RZ, RZ, R13 ;  /* 0x000000ffff0b7224 */ /* 0x000fce00078e000d */
.L_x_0:
[-C--:B------:R-:W-:Y:S02]  /*01c0*/  DMUL R4, RZ, R10.reuse ;  /* 0x0000000aff047228 */ /* 0x080fe40000000000 */
[----:B------:R-:W-:-:S06]  /*01d0*/  DMUL R6, R6, R10 ;  /* 0x0000000a06067228 */ /* 0x000fcc0000000000 */
[----:B------:R-:W-:-:S08]  /*01e0*/  DMUL R8, R4, R4 ;  /* 0x0000000404087228 */ /* 0x000fd00000000000 */
[----:B------:R-:W-:-:S06]  /*01f0*/  DFMA R16, R6, R6, R8 ;  /* 0x000000060610722b */ /* 0x000fcc0000000008 */
[----:B------:R-:W0:Y:S04]  /*0200*/  MUFU.RCP64H R9, R17 ;  /* 0x0000001100097308 */ /* 0x000e280000001800 */
[----:B------:R-:W-:-:S05]  /*0210*/  VIADD R8, R17, 0x300402 ;  /* 0x0030040211087836 */ /* 0x000fca0000000000 */
[----:B------:R-:W-:Y:S01]  /*0220*/  FSETP.GEU.AND P0, PT, |R8|, 5.8789094863358348022e-39, PT ;  /* 0x004004020800780b */ /* 0x000fe20003f0e200 */
[----:B0-----:R-:W-:-:S08]  /*0230*/  DFMA R12, -R16, R8, 1 ;  /* 0x3ff00000100c742b */ /* 0x001fd00000000108 */
[----:B------:R-:W-:-:S08]  /*0240*/  DFMA R12, R12, R12, R12 ;  /* 0x0000000c0c0c722b */ /* 0x000fd0000000000c */
[----:B------:R-:W-:-:S08]  /*0250*/  DFMA R12, R8, R12, R8 ;  /* 0x0000000c080c722b */ /* 0x000fd00000000008 */
[----:B------:R-:W-:-:S08]  /*0260*/  DFMA R14, -R16, R12, 1 ;  /* 0x3ff00000100e742b */ /* 0x000fd0000000010c */
[----:B------:R-:W-:Y:S01]  /*0270*/  DFMA R8, R12, R14, R12 ;  /* 0x0000000e0c08722b */ /* 0x000fe2000000000c */
[----:B------:R-:W-:Y:S10]  /*0280*/  @P0 BRA `(.L_x_1) ;  /* 0x0000000000200947 */ /* 0x000ff40003800000 */
[----:B------:R-:W-:Y:S01]  /*0290*/  LOP3.LUT R2, R17, 0x7fffffff, RZ, 0xc0, !PT ;  /* 0x7fffffff11027812 */ /* 0x000fe200078ec0ff */
[----:B------:R-:W-:Y:S01]  /*02a0*/  IMAD.MOV.U32 R8, RZ, RZ, R16 ;  /* 0x000000ffff087224 */ /* 0x000fe200078e0010 */
[----:B------:R-:W-:-:S03]  /*02b0*/  MOV R9, R17 ;  /* 0x0000001100097202 */ /* 0x000fc60000000f00 */
[----:B------:R-:W-:Y:S01]  /*02c0*/  VIADD R14, R2, 0xfff00000 ;  /* 0xfff00000020e7836 */ /* 0x000fe20000000000 */
[----:B------:R-:W-:-:S07]  /*02d0*/  MOV R2, 0x2f0 ;  /* 0x000002f000027802 */ /* 0x000fce0000000f00 */
[----:B------:R-:W-:Y:S05]  /*02e0*/  CALL.REL.NOINC `($__internal_0_$__cuda_sm20_dblrcp_rn_slowpath_v3) ;  /* 0x00000004009c7944 */ /* 0x000fea0003c00000 */
[----:B------:R-:W-:Y:S01]  /*02f0*/  IMAD.MOV.U32 R8, RZ, RZ, R12 ;  /* 0x000000ffff087224 */ /* 0x000fe200078e000c */
[----:B------:R-:W-:-:S07]  /*0300*/  MOV R9, R13 ;  /* 0x0000000d00097202 */ /* 0x000fce0000000f00 */
.L_x_1:
[----:B------:R-:W0:Y:S01]  /*0310*/  I2F.U32.RP R16, R0 ;  /* 0x0000000000107306 */ /* 0x000e220000209000 */
[----:B------:R-:W1:Y:S01]  /*0320*/  LDCU UR6, c[0x0][0x388] ;  /* 0x00007100ff0677ac */ /* 0x000e620008000800 */
[C---:B------:R-:W-:Y:S01]  /*0330*/  IADD3 R2, PT, PT, R0.reuse, R3, RZ ;  /* 0x0000000300027210 */ /* 0x040fe20007ffe0ff */
[----:B------:R-:W-:Y:S01]  /*0340*/  IMAD.MOV R17, RZ, RZ, -R0 ;  /* 0x000000ffff117224 */ /* 0x000fe200078e0a00 */
[----:B------:R-:W-:Y:S01]  /*0350*/  ISETP.NE.U32.AND P2, PT, R0, RZ, PT ;  /* 0x000000ff0000720c */ /* 0x000fe20003f45070 */
[----:B------:R-:W2:Y:S01]  /*0360*/  LDCU.64 UR4, c[0x0][0x358] ;  /* 0x00006b00ff0477ac */ /* 0x000ea20008000a00 */
[----:B------:R-:W-:Y:S02]  /*0370*/  BSSY.RECONVERGENT B0, `(.L_x_2) ;  /* 0x000002b000007945 */ /* 0x000fe40003800200 */
[----:B0-----:R-:W0:Y:S01]  /*0380*/  MUFU.RCP R16, R16 ;  /* 0x0000001000107308 */ /* 0x001e220000001000 */
[C---:B-1----:R-:W-:Y:S02]  /*0390*/  ISETP.GE.AND P0, PT, R2.reuse, UR6, PT ;  /* 0x0000000602007c0c */ /* 0x042fe4000bf06270 */
[----:B------:R-:W-:-:S02]  /*03a0*/  VIMNMX R15, PT, PT, R2, UR6, !PT ;  /* 0x00000006020f7c48 */ /* 0x000fc4000ffe0100 */
[----:B------:R-:W-:-:S04]  /*03b0*/  SEL R14, RZ, 0x1, P0 ;  /* 0x00000001ff0e7807 */ /* 0x000fc80000000000 */
[----:B------:R-:W-:Y:S01]  /*03c0*/  IADD3 R15, PT, PT, R15, -R2, -R14 ;  /* 0x800000020f0f7210 */ /* 0x000fe20007ffe80e */
[----:B0-----:R-:W-:-:S04]  /*03d0*/  VIADD R12, R16, 0xffffffe ;  /* 0x0ffffffe100c7836 */ /* 0x001fc80000000000 */
[----:B------:R0:W1:Y:S02]  /*03e0*/  F2I.FTZ.U32.TRUNC.NTZ R13, R12 ;  /* 0x0000000c000d7305 */ /* 0x000064000021f000 */
[----:B0-----:R-:W-:Y:S02]  /*03f0*/  IMAD.MOV.U32 R12, RZ, RZ, RZ ;  /* 0x000000ffff0c7224 */ /* 0x001fe400078e00ff */
[----:B-1----:R-:W-:-:S04]  /*0400*/  IMAD R17, R17, R13, RZ ;  /* 0x0000000d11117224 */ /* 0x002fc800078e02ff */
[----:B------:R-:W-:-:S06]  /*0410*/  IMAD.HI.U32 R16, R13, R17, R12 ;  /* 0x000000110d107227 */ /* 0x000fcc00078e000c */
[----:B------:R-:W-:-:S04]  /*0420*/  IMAD.HI.U32 R13, R16, R15, RZ ;  /* 0x0000000f100d7227 */ /* 0x000fc800078e00ff */
[----:B------:R-:W-:-:S04]  /*0430*/  IMAD.MOV R2, RZ, RZ, -R13 ;  /* 0x000000ffff027224 */ /* 0x000fc800078e0a0d */
[----:B------:R-:W-:-:S05]  /*0440*/  IMAD R15, R0, R2, R15 ;  /* 0x00000002000f7224 */ /* 0x000fca00078e020f */
[----:B------:R-:W-:-:S13]  /*0450*/  ISETP.GE.U32.AND P0, PT, R15, R0, PT ;  /* 0x000000000f00720c */ /* 0x000fda0003f06070 */
[----:B------:R-:W-:Y:S01]  /*0460*/  @P0 IADD3 R15, PT, PT, -R0, R15, RZ ;  /* 0x0000000f000f0210 */ /* 0x000fe20007ffe1ff */
[----:B------:R-:W-:-:S03]  /*0470*/  @P0 VIADD R13, R13, 0x1 ;  /* 0x000000010d0d0836 */ /* 0x000fc60000000000 */
[----:B------:R-:W-:-:S13]  /*0480*/  ISETP.GE.U32.AND P1, PT, R15, R0, PT ;  /* 0x000000000f00720c */ /* 0x000fda0003f26070 */
[----:B------:R-:W-:Y:S01]  /*0490*/  @P1 VIADD R13, R13, 0x1 ;  /* 0x000000010d0d1836 */ /* 0x000fe20000000000 */
[----:B------:R-:W-:-:S04]  /*04a0*/  @!P2 LOP3.LUT R13, RZ, R0, RZ, 0x33, !PT ;  /* 0x00000000ff0da212 */ /* 0x000fc800078e33ff */
[----:B------:R-:W-:-:S04]  /*04b0*/  IADD3 R2, PT, PT, R14, R13, RZ ;  /* 0x0000000d0e027210 */ /* 0x000fc80007ffe0ff */
[----:B------:R-:W-:-:S04]  /*04c0*/  LOP3.LUT R12, R2, 0x3, RZ, 0xc0, !PT ;  /* 0x00000003020c7812 */ /* 0x000fc800078ec0ff */
[----:B------:R-:W-:-:S13]  /*04d0*/  ISETP.NE.AND P0, PT, R12, 0x3, PT ;  /* 0x000000030c00780c */ /* 0x000fda0003f05270 */
[----:B--2---:R-:W-:Y:S05]  /*04e0*/  @!P0 BRA `(.L_x_3) ;  /* 0x00000000004c8947 */ /* 0x004fea0003800000 */
[----:B------:R-:W0:Y:S01]  /*04f0*/  LDC.64 R16, c[0x0][0x380] ;  /* 0x0000e000ff107b82 */ /* 0x000e220000000a00 */
[----:B------:R-:W-:-:S05]  /*0500*/  VIADD R12, R2, 0x1 ;  /* 0x00000001020c7836 */ /* 0x000fca0000000000 */
[----:B------:R-:W-:-:S05]  /*0510*/  LOP3.LUT R12, R12, 0x3, RZ, 0xc0, !PT ;  /* 0x000000030c0c7812 */ /* 0x000fca00078ec0ff */
[----:B------:R-:W-:-:S07]  /*0520*/  IMAD.MOV R20, RZ, RZ, -R12 ;  /* 0x000000ffff147224 */ /* 0x000fce00078e0a0c */
.L_x_4:
[----:B01----:R-:W-:-:S05]  /*0530*/  IMAD.WIDE R18, R3, 0x10, R16 ;  /* 0x0000001003127825 */ /* 0x003fca00078e0210 */
[----:B------:R-:W2:Y:S01]  /*0540*/  LDG.E.128 R12, desc[UR4][R18.64] ;  /* 0x00000004120c7981 */ /* 0x000ea2000c1e1d00 */
[----:B------:R-:W-:Y:S01]  /*0550*/  IADD3 R20, PT, PT, R20, 0x1, RZ ;  /* 0x0000000114147810 */ /* 0x000fe20007ffe0ff */
[----:B------:R-:W-:-:S03]  /*0560*/  IMAD.IADD R3, R0, 0x1, R3 ;  /* 0x0000000100037824 */ /* 0x000fc600078e0203 */
[----:B------:R-:W-:Y:S01]  /*0570*/  ISETP.NE.AND P0, PT, R20, RZ, PT ;  /* 0x000000ff1400720c */ /* 0x000fe20003f05270 */
[-C--:B--2---:R-:W-:Y:S02]  /*0580*/  DMUL R14, R14, R10.reuse ;  /* 0x0000000a0e0e7228 */ /* 0x084fe40000000000 */
[----:B------:R-:W-:-:S06]  /*0590*/  DMUL R22, R12, R10 ;  /* 0x0000000a0c167228 */ /* 0x000fcc0000000000 */
[C---:B------:R-:W-:Y:S02]  /*05a0*/  DMUL R24, R4.reuse, R14 ;  /* 0x0000000e04187228 */ /* 0x040fe40000000000 */
[----:B------:R-:W-:-:S06]  /*05b0*/  DMUL R12, R4, R22 ;  /* 0x00000016040c7228 */ /* 0x000fcc0000000000 */
[C---:B------:R-:W-:Y:S02]  /*05c0*/  DFMA R24, R6.reuse, R22, R24 ;  /* 0x000000160618722b */ /* 0x040fe40000000018 */
[----:B------:R-:W-:-:S06]  /*05d0*/  DFMA R14, R6, R14, -R12 ;  /* 0x0000000e060e722b */ /* 0x000fcc000000080c */
[-C--:B------:R-:W-:Y:S02]  /*05e0*/  DMUL R12, R24, R8.reuse ;  /* 0x00000008180c7228 */ /* 0x080fe40000000000 */
[----:B------:R-:W-:-:S07]  /*05f0*/  DMUL R14, R14, R8 ;  /* 0x000000080e0e7228 */ /* 0x000fce0000000000 */
[----:B------:R1:W-:Y:S01]  /*0600*/  STG.E.128 desc[UR4][R18.64], R12 ;  /* 0x0000000c12007986 */ /* 0x0003e2000c101d04 */
[----:B------:R-:W-:Y:S05]  /*0610*/  @P0 BRA `(.L_x_4) ;  /* 0xfffffffc00c40947 */ /* 0x000fea000383ffff */
.L_x_3:
[----:B------:R-:W-:Y:S05]  /*0620*/  BSYNC.RECONVERGENT B0 ;  /* 0x0000000000007941 */ /* 0x000fea0003800200 */
.L_x_2:
[----:B------:R-:W0:Y:S01]  /*0630*/  LDC.64 R20, c[0x0][0x380] ;  /* 0x0000e000ff147b82 */ /* 0x000e220000000a00 */
[----:B------:R-:W-:-:S13]  /*0640*/  ISETP.GE.U32.AND P0, PT, R2, 0x3, PT ;  /* 0x000000030200780c */ /* 0x000fda0003f06070 */
[----:B------:R-:W-:Y:S05]  /*0650*/  @!P0 EXIT ;  /* 0x000000000000894d */ /* 0x000fea0003800000 */
.L_x_5:
[----:B0-2---:R-:W-:-:S05]  /*0660*/  IMAD.WIDE R22, R3, 0x10, R20 ;  /* 0x0000001003167825 */ /* 0x005fca00078e0214 */
[----:B-1----:R-:W2:Y:S01]  /*0670*/  LDG.E.128 R12, desc[UR4][R22.64] ;  /* 0x00000004160c7981 */ /* 0x002ea2000c1e1d00 */
[----:B------:R-:W-:Y:S01]  /*0680*/  IMAD.WIDE R26, R0, 0x10, R22 ;  /* 0x00000010001a7825 */ /* 0x000fe200078e0216 */
        /* <DEDUP_REMOVED lines=8> */
[----:B------:R0:W-:Y:S04]  /*0710*/  STG.E.128 desc[UR4][R22.64], R12 ;  /* 0x0000000c16007986 */ /* 0x0001e8000c101d04 */
[----:B------:R-:W2:Y:S02]  /*0720*/  LDG.E.128 R16, desc[UR4][R26.64] ;  /* 0x000000041a107981 */ /* 0x000ea4000c1e1d00 */
[-C--:B--2---:R-:W-:Y:S02]  /*0730*/  DMUL R18, R18, R10.reuse ;  /* 0x0000000a12127228 */ /* 0x084fe40000000000 */
[----:B------:R-:W-:-:S06]  /*0740*/  DMUL R16, R16, R10 ;  /* 0x0000000a10107228 */ /* 0x000fcc0000000000 */
[C---:B------:R-:W-:Y:S02]  /*0750*/  DMUL R24, R4.reuse, R18 ;  /* 0x0000001204187228 */ /* 0x040fe40000000000 */
[----:B------:R-:W-:-:S06]  /*0760*/  DMUL R28, R4, R16 ;  /* 0x00000010041c7228 */ /* 0x000fcc0000000000 */
[C---:B------:R-:W-:Y:S02]  /*0770*/  DFMA R16, R6.reuse, R16, R24 ;  /* 0x000000100610722b */ /* 0x040fe40000000018 */
[----:B------:R-:W-:Y:S01]  /*0780*/  DFMA R18, R6, R18, -R28 ;  /* 0x000000120612722b */ /* 0x000fe2000000081c */
[----:B------:R-:W-:-:S05]  /*0790*/  IMAD.WIDE R24, R0, 0x10, R26 ;  /* 0x0000001000187825 */ /* 0x000fca00078e021a */
[-C--:B------:R-:W-:Y:S02]  /*07a0*/  DMUL R16, R16, R8.reuse ;  /* 0x0000000810107228 */ /* 0x080fe40000000000 */
[----:B------:R-:W-:-:S07]  /*07b0*/  DMUL R18, R18, R8 ;  /* 0x0000000812127228 */ /* 0x000fce0000000000 */
[----:B------:R1:W-:Y:S04]  /*07c0*/  STG.E.128 desc[UR4][R26.64], R16 ;  /* 0x000000101a007986 */ /* 0x0003e8000c101d04 */
[----:B0-----:R-:W2:Y:S02]  /*07d0*/  LDG.E.128 R12, desc[UR4][R24.64] ;  /* 0x00000004180c7981 */ /* 0x001ea4000c1e1d00 */
        /* <DEDUP_REMOVED lines=10> */
[----:B-1----:R-:W3:Y:S01]  /*0880*/  LDG.E.128 R16, desc[UR4][R22.64] ;  /* 0x0000000416107981 */ /* 0x002ee2000c1e1d00 */
[----:B------:R-:W-:-:S05]  /*0890*/  IMAD R3, R0, 0x4, R3 ;  /* 0x0000000400037824 */ /* 0x000fca00078e0203 */
[----:B------:R-:W-:Y:S01]  /*08a0*/  ISETP.GE.AND P0, PT, R3, UR6, PT ;  /* 0x0000000603007c0c */ /* 0x000fe2000bf06270 */
[-C--:B---3--:R-:W-:Y:S02]  /*08b0*/  DMUL R18, R18, R10.reuse ;  /* 0x0000000a12127228 */ /* 0x088fe40000000000 */
        /* <DEDUP_REMOVED lines=8> */
[----:B------:R-:W-:Y:S05]  /*0940*/  @!P0 BRA `(.L_x_5) ;  /* 0xfffffffc00448947 */ /* 0x000fea000383ffff */
[----:B------:R-:W-:Y:S05]  /*0950*/  EXIT ;  /* 0x000000000000794d */ /* 0x000fea0003800000 */
        .weak           $__internal_0_$__cuda_sm20_dblrcp_rn_slowpath_v3
        .type           $__internal_0_$__cuda_sm20_dblrcp_rn_slowpath_v3,@function
        .size           $__internal_0_$__cuda_sm20_dblrcp_rn_slowpath_v3,(.L_x_14 - $__internal_0_$__cuda_sm20_dblrcp_rn_slowpath_v3)
$__internal_0_$__cuda_sm20_dblrcp_rn_slowpath_v3:
[----:B------:R-:W-:-:S14]  /*0960*/  DSETP.GTU.AND P0, PT, |R8|, +INF , PT ;  /* 0x7ff000000800742a */ /* 0x000fdc0003f0c200 */
[----:B------:R-:W-:Y:S05]  /*0970*/  @P0 BRA `(.L_x_6) ;  /* 0x00000000007c0947 */ /* 0x000fea0003800000 */
[----:B------:R-:W-:-:S04]  /*0980*/  LOP3.LUT R15, R9, 0x7fffffff, RZ, 0xc0, !PT ;  /* 0x7fffffff090f7812 */ /* 0x000fc800078ec0ff */
[----:B------:R-:W-:-:S04]  /*0990*/  IADD3 R12, PT, PT, R15, -0x1, RZ ;  /* 0xffffffff0f0c7810 */ /* 0x000fc80007ffe0ff */
[----:B------:R-:W-:-:S13]  /*09a0*/  ISETP.GE.U32.AND P0, PT, R12, 0x7fefffff, PT ;  /* 0x7fefffff0c00780c */ /* 0x000fda0003f06070 */
[----:B------:R-:W-:Y:S01]  /*09b0*/  @P0 LOP3.LUT R13, R9, 0x7ff00000, RZ, 0x3c, !PT ;  /* 0x7ff00000090d0812 */ /* 0x000fe200078e3cff */
[----:B------:R-:W-:Y:S01]  /*09c0*/  @P0 IMAD.MOV.U32 R12, RZ, RZ, RZ ;  /* 0x000000ffff0c0224 */ /* 0x000fe200078e00ff */
[----:B------:R-:W-:Y:S06]  /*09d0*/  @P0 BRA `(.L_x_7) ;  /* 0x00000000006c0947 */ /* 0x000fec0003800000 */
[----:B------:R-:W-:-:S13]  /*09e0*/  ISETP.GE.U32.AND P0, PT, R15, 0x1000001, PT ;  /* 0x010000010f00780c */ /* 0x000fda0003f06070 */
[----:B------:R-:W-:Y:S05]  /*09f0*/  @!P0 BRA `(.L_x_8) ;  /* 0x0000000000348947 */ /* 0x000fea0003800000 */
[----:B------:R-:W-:Y:S01]  /*0a00*/  VIADD R13, R9, 0xc0200000 ;  /* 0xc0200000090d7836 */ /* 0x000fe20000000000 */
[----:B------:R-:W-:-:S03]  /*0a10*/  MOV R12, R8 ;  /* 0x00000008000c7202 */ /* 0x000fc60000000f00 */
[----:B------:R-:W0:Y:S03]  /*0a20*/  MUFU.RCP64H R15, R13 ;  /* 0x0000000d000f7308 */ /* 0x000e260000001800 */
[----:B0-----:R-:W-:-:S08]  /*0a30*/  DFMA R16, -R12, R14, 1 ;  /* 0x3ff000000c10742b */ /* 0x001fd0000000010e */
[----:B------:R-:W-:-:S08]  /*0a40*/  DFMA R16, R16, R16, R16 ;  /* 0x000000101010722b */ /* 0x000fd00000000010 */
[----:B------:R-:W-:-:S08]  /*0a50*/  DFMA R16, R14, R16, R14 ;  /* 0x000000100e10722b */ /* 0x000fd0000000000e */
[----:B------:R-:W-:-:S08]  /*0a60*/  DFMA R14, -R12, R16, 1 ;  /* 0x3ff000000c0e742b */ /* 0x000fd00000000110 */
[----:B------:R-:W-:-:S08]  /*0a70*/  DFMA R14, R16, R14, R16 ;  /* 0x0000000e100e722b */ /* 0x000fd00000000010 */
[----:B------:R-:W-:-:S08]  /*0a80*/  DMUL R14, R14, 2.2250738585072013831e-308 ;  /* 0x001000000e0e7828 */ /* 0x000fd00000000000 */
[----:B------:R-:W-:-:S08]  /*0a90*/  DFMA R8, -R8, R14, 1 ;  /* 0x3ff000000808742b */ /* 0x000fd0000000010e */
[----:B------:R-:W-:-:S08]  /*0aa0*/  DFMA R8, R8, R8, R8 ;  /* 0x000000080808722b */ /* 0x000fd00000000008 */
[----:B------:R-:W-:Y:S01]  /*0ab0*/  DFMA R12, R14, R8, R14 ;  /* 0x000000080e0c722b */ /* 0x000fe2000000000e */
[----:B------:R-:W-:Y:S10]  /*0ac0*/  BRA `(.L_x_7) ;  /* 0x0000000000307947 */ /* 0x000ff40003800000 */
.L_x_8:
[----:B------:R-:W-:Y:S01]  /*0ad0*/  DMUL R8, R8, 8.11296384146066816958e+31 ;  /* 0x4690000008087828 */ /* 0x000fe20000000000 */
[----:B------:R-:W-:-:S05]  /*0ae0*/  IMAD.MOV.U32 R12, RZ, RZ, R14 ;  /* 0x000000ffff0c7224 */ /* 0x000fca00078e000e */
[----:B------:R-:W0:Y:S02]  /*0af0*/  MUFU.RCP64H R13, R9 ;  /* 0x00000009000d7308 */ /* 0x000e240000001800 */
[----:B0-----:R-:W-:-:S08]  /*0b00*/  DFMA R14, -R8, R12, 1 ;  /* 0x3ff00000080e742b */ /* 0x001fd0000000010c */
[----:B------:R-:W-:-:S08]  /*0b10*/  DFMA R14, R14, R14, R14 ;  /* 0x0000000e0e0e722b */ /* 0x000fd0000000000e */
[----:B------:R-:W-:-:S08]  /*0b20*/  DFMA R14, R12, R14, R12 ;  /* 0x0000000e0c0e722b */ /* 0x000fd0000000000c */
[----:B------:R-:W-:-:S08]  /*0b30*/  DFMA R12, -R8, R14, 1 ;  /* 0x3ff00000080c742b */ /* 0x000fd0000000010e */
[----:B------:R-:W-:-:S08]  /*0b40*/  DFMA R12, R14, R12, R14 ;  /* 0x0000000c0e0c722b */ /* 0x000fd0000000000e */
[----:B------:R-:W-:Y:S01]  /*0b50*/  DMUL R12, R12, 8.11296384146066816958e+31 ;  /* 0x469000000c0c7828 */ /* 0x000fe20000000000 */
[----:B------:R-:W-:Y:S10]  /*0b60*/  BRA `(.L_x_7) ;  /* 0x0000000000087947 */ /* 0x000ff40003800000 */
.L_x_6:
[----:B------:R-:W-:Y:S01]  /*0b70*/  LOP3.LUT R13, R9, 0x80000, RZ, 0xfc, !PT ;  /* 0x00080000090d7812 */ /* 0x000fe200078efcff */
[----:B------:R-:W-:-:S07]  /*0b80*/  IMAD.MOV.U32 R12, RZ, RZ, R8 ;  /* 0x000000ffff0c7224 */ /* 0x000fce00078e0008 */
.L_x_7:
[----:B------:R-:W-:Y:S01]  /*0b90*/  MOV R8, R2 ;  /* 0x0000000200087202 */ /* 0x000fe20000000f00 */
[----:B------:R-:W-:-:S04]  /*0ba0*/  IMAD.MOV.U32 R9, RZ, RZ, 0x0 ;  /* 0x00000000ff097424 */ /* 0x000fc800078e00ff */
[----:B------:R-:W-:Y:S05]  /*0bb0*/  RET.REL.NODEC R8 `(_Z4idftP7double2i) ;  /* 0xfffffff408107950 */ /* 0x000fea0003c3ffff */
.L_x_9:
[----:B------:R-:W-:-:S00]  /*0bc0*/  BRA `(.L_x_9) ;  /* 0xfffffffc00fc7947 */ /* 0x000fc0000383ffff */
[----:B------:R-:W-:-:S00]  /*0bd0*/  NOP ;  /* 0x0000000000007918 */ /* 0x000fc00000000000 */
        /* <DEDUP_REMOVED lines=10> */
.L_x_14:


//--------------------- .text._Z8fft_cudaP7double2S0_iiS0_ --------------------------
	.section	.text._Z8fft_cudaP7double2S0_iiS0_,"ax",@progbits
	.align	128
        .global         _Z8fft_cudaP7double2S0_iiS0_
        .type           _Z8fft_cudaP7double2S0_iiS0_,@function
        .size           _Z8fft_cudaP7double2S0_iiS0_,(.L_x_16 - _Z8fft_cudaP7double2S0_iiS0_)
        .other          _Z8fft_cudaP7double2S0_iiS0_,@"STO_CUDA_ENTRY STV_DEFAULT"
_Z8fft_cudaP7double2S0_iiS0_:
.text._Z8fft_cudaP7double2S0_iiS0_:
[----:B------:R-:W-:Y:S01]  /*0000*/  LDC R1, c[0x0][0x37c] ;  /* 0x0000df00ff017b82 */ /* 0x000fe20000000800 */
[----:B------:R-:W0:Y:S07]  /*0010*/  S2R R16, SR_TID.X ;  /* 0x0000000000107919 */ /* 0x000e2e0000002100 */
[----:B------:R-:W0:Y:S01]  /*0020*/  S2UR UR4, SR_CTAID.X ;  /* 0x00000000000479c3 */ /* 0x000e220000002500 */
[----:B------:R-:W1:Y:S07]  /*0030*/  LDCU UR5, c[0x0][0x390] ;  /* 0x00007200ff0577ac */ /* 0x000e6e0008000800 */
[----:B------:R-:W0:Y:S02]  /*0040*/  LDC R17, c[0x0][0x360] ;  /* 0x0000d800ff117b82 */ /* 0x000e240000000800 */
[----:B0-----:R-:W-:-:S05]  /*0050*/  IMAD R16, R17, UR4, R16 ;  /* 0x0000000411107c24 */ /* 0x001fca000f8e0210 */
[----:B-1----:R-:W-:-:S13]  /*0060*/  ISETP.GE.AND P0, PT, R16, UR5, PT ;  /* 0x0000000510007c0c */ /* 0x002fda000bf06270 */
[----:B------:R-:W-:Y:S05]  /*0070*/  @P0 EXIT ;  /* 0x000000000000094d */ /* 0x000fea0003800000 */
[----:B------:R-:W0:Y:S01]  /*0080*/  LDC R18, c[0x0][0x394] ;  /* 0x0000e500ff127b82 */ /* 0x000e220000000800 */
[----:B------:R-:W1:Y:S01]  /*0090*/  LDCU UR4, c[0x0][0x370] ;  /* 0x00006e00ff0477ac */ /* 0x000e620008000800 */
[----:B------:R-:W2:Y:S06]  /*00a0*/  LDCU.64 UR6, c[0x0][0x358] ;  /* 0x00006b00ff0677ac */ /* 0x000eac0008000a00 */
[----:B------:R-:W3:Y:S01]  /*00b0*/  LDC R2, c[0x0][0x394] ;  /* 0x0000e500ff027b82 */ /* 0x000ee20000000800 */
[----:B------:R-:W4:Y:S01]  /*00c0*/  LDCU UR5, c[0x0][0x390] ;  /* 0x00007200ff0577ac */ /* 0x000f220008000800 */
[----:B-1----:R-:W-:Y:S01]  /*00d0*/  IMAD R17, R17, UR4, RZ ;  /* 0x0000000411117c24 */ /* 0x002fe2000f8e02ff */
[----:B0-----:R-:W-:-:S02]  /*00e0*/  IABS R0, R18 ;  /* 0x0000001200007213 */ /* 0x001fc40000000000 */
[----:B------:R-:W-:Y:S02]  /*00f0*/  LEA.HI R18, R18, R18, RZ, 0x1 ;  /* 0x0000001212127211 */ /* 0x000fe400078f08ff */
[----:B------:R-:W0:Y:S02]  /*0100*/  I2F.RP R3, R0 ;  /* 0x0000000000037306 */ /* 0x000e240000209400 */
[----:B------:R-:W-:Y:S02]  /*0110*/  SHF.R.S32.HI R18, RZ, 0x1, R18 ;  /* 0x00000001ff127819 */ /* 0x000fe40000011412 */
[----:B---3--:R-:W-:Y:S02]  /*0120*/  ISETP.NE.AND P0, PT, R2, RZ, PT ;  /* 0x000000ff0200720c */ /* 0x008fe40003f05270 */
[----:B------:R-:W-:Y:S02]  /*0130*/  IABS R19, R2 ;  /* 0x0000000200137213 */ /* 0x000fe40000000000 */
[----:B0-----:R-:W0:Y:S02]  /*0140*/  MUFU.RCP R3, R3 ;  /* 0x0000000300037308 */ /* 0x001e240000001000 */
[----:B0-----:R-:W-:-:S06]  /*0150*/  VIADD R4, R3, 0xffffffe ;  /* 0x0ffffffe03047836 */ /* 0x001fcc0000000000 */
[----:B------:R0:W1:Y:S02]  /*0160*/  F2I.FTZ.U32.TRUNC.NTZ R5, R4 ;  /* 0x0000000400057305 */ /* 0x000064000021f000 */
[----:B0-----:R-:W-:Y:S01]  /*0170*/  IMAD.MOV.U32 R4, RZ, RZ, RZ ;  /* 0x000000ffff047224 */ /* 0x001fe200078e00ff */
[----:B-1----:R-:W-:-:S05]  /*0180*/  IADD3 R7, PT, PT, RZ, -R5, RZ ;  /* 0x80000005ff077210 */ /* 0x002fca0007ffe0ff */
[----:B------:R-:W-:-:S04]  /*0190*/  IMAD R7, R7, R0, RZ ;  /* 0x0000000007077224 */ /* 0x000fc800078e02ff */
[----:B--2-4-:R-:W-:-:S07]  /*01a0*/  IMAD.HI.U32 R3, R5, R7, R4 ;  /* 0x0000000705037227 */ /* 0x014fce00078e0004 */
.L_x_12:
[----:B0-----:R-:W-:Y:S01]  /*01b0*/  IABS R6, R16 ;  /* 0x0000001000067213 */ /* 0x001fe20000000000 */
[----:B------:R-:W-:Y:S01]  /*01c0*/  BSSY.RECONVERGENT B0, `(.L_x_10) ;  /* 0x0000023000007945 */ /* 0x000fe20003800200 */
[----:B------:R-:W-:-:S03]  /*01d0*/  ISETP.GE.AND P2, PT, R16, RZ, PT ;  /* 0x000000ff1000720c */ /* 0x000fc60003f46270 */
[----:B------:R-:W-:-:S05]  /*01e0*/  IMAD.HI.U32 R4, R3, R6, RZ ;  /* 0x0000000603047227 */ /* 0x000fca00078e00ff */
[----:B------:R-:W-:-:S05]  /*01f0*/  IADD3 R4, PT, PT, -R4, RZ, RZ ;  /* 0x000000ff04047210 */ /* 0x000fca0007ffe1ff */
[----:B------:R-:W-:-:S05]  /*0200*/  IMAD R4, R19, R4, R6 ;  /* 0x0000000413047224 */ /* 0x000fca00078e0206 */
[----:B------:R-:W-:-:S13]  /*0210*/  ISETP.GT.U32.AND P1, PT, R0, R4, PT ;  /* 0x000000040000720c */ /* 0x000fda0003f24070 */
[----:B------:R-:W-:-:S05]  /*0220*/  @!P1 IMAD.IADD R4, R4, 0x1, -R19 ;  /* 0x0000000104049824 */ /* 0x000fca00078e0a13 */
[----:B------:R-:W-:-:S13]  /*0230*/  ISETP.GT.U32.AND P1, PT, R0, R4, PT ;  /* 0x000000040000720c */ /* 0x000fda0003f24070 */
[----:B------:R-:W-:-:S05]  /*0240*/  @!P1 IADD3 R4, PT, PT, R4, -R19, RZ ;  /* 0x8000001304049210 */ /* 0x000fca0007ffe0ff */
[----:B------:R-:W-:-:S05]  /*0250*/  IMAD.MOV.U32 R7, RZ, RZ, R4 ;  /* 0x000000ffff077224 */ /* 0x000fca00078e0004 */
[----:B------:R-:W-:Y:S02]  /*0260*/  @!P2 IADD3 R7, PT, PT, -R7, RZ, RZ ;  /* 0x000000ff0707a210 */ /* 0x000fe40007ffe1ff */
[----:B------:R-:W-:-:S04]  /*0270*/  @!P0 LOP3.LUT R7, RZ, R2, RZ, 0x33, !PT ;  /* 0x00000002ff078212 */ /* 0x000fc800078e33ff */
[----:B------:R-:W-:-:S13]  /*0280*/  ISETP.GE.AND P1, PT, R7, R18, PT ;  /* 0x000000120700720c */ /* 0x000fda0003f26270 */
[----:B------:R-:W-:Y:S05]  /*0290*/  @P1 BRA `(.L_x_11) ;  /* 0x0000000000541947 */ /* 0x000fea0003800000 */
[----:B------:R-:W0:Y:S08]  /*02a0*/  LDC.64 R26, c[0x0][0x388] ;  /* 0x0000e200ff1a7b82 */ /* 0x000e300000000a00 */
[----:B------:R-:W1:Y:S08]  /*02b0*/  LDC.64 R4, c[0x0][0x398] ;  /* 0x0000e600ff047b82 */ /* 0x000e700000000a00 */
[----:B------:R-:W2:Y:S01]  /*02c0*/  LDC.64 R20, c[0x0][0x380] ;  /* 0x0000e000ff147b82 */ /* 0x000ea20000000a00 */
[----:B0-----:R-:W-:-:S05]  /*02d0*/  IMAD.WIDE R26, R16, 0x10, R26 ;  /* 0x00000010101a7825 */ /* 0x001fca00078e021a */
[----:B------:R-:W3:Y:S01]  /*02e0*/  LDG.E.128 R12, desc[UR6][R26.64] ;  /* 0x000000061a0c7981 */ /* 0x000ee2000c1e1d00 */
[----:B------:R-:W-:-:S04]  /*02f0*/  IMAD.WIDE R28, R18, 0x10, R26 ;  /* 0x00000010121c7825 */ /* 0x000fc800078e021a */
[----:B-1----:R-:W-:Y:S01]  /*0300*/  IMAD.WIDE R4, R7, 0x10, R4 ;  /* 0x0000001007047825 */ /* 0x002fe200078e0204 */
[----:B------:R-:W4:Y:S05]  /*0310*/  LDG.E.128 R8, desc[UR6][R28.64] ;  /* 0x000000061c087981 */ /* 0x000f2a000c1e1d00 */
[----:B------:R-:W4:Y:S01]  /*0320*/  LDG.E.128 R4, desc[UR6][R4.64] ;  /* 0x0000000604047981 */ /* 0x000f22000c1e1d00 */
[----:B--2---:R-:W-:Y:S01]  /*0330*/  IMAD.WIDE R20, R16, 0x10, R20 ;  /* 0x0000001010147825 */ /* 0x004fe200078e0214 */
[-C--:B----4-:R-:W-:Y:S02]  /*0340*/  DMUL R22, R4, R10.reuse ;  /* 0x0000000a04167228 */ /* 0x090fe40000000000 */
[----:B------:R-:W-:-:S06]  /*0350*/  DMUL R24, R6, R10 ;  /* 0x0000000a06187228 */ /* 0x000fcc0000000000 */
[-C--:B------:R-:W-:Y:S02]  /*0360*/  DFMA R10, R6, R8.reuse, R22 ;  /* 0x00000008060a722b */ /* 0x080fe40000000016 */
[----:B------:R-:W-:-:S06]  /*0370*/  DFMA R8, R4, R8, -R24 ;  /* 0x000000080408722b */ /* 0x000fcc0000000818 */
[----:B---3--:R-:W-:Y:S02]  /*0380*/  DADD R6, R14, R10 ;  /* 0x000000000e067229 */ /* 0x008fe4000000000a */
[----:B------:R-:W-:Y:S02]  /*0390*/  DADD R4, R12, R8 ;  /* 0x000000000c047229 */ /* 0x000fe40000000008 */
[----:B------:R-:W-:Y:S02]  /*03a0*/  DADD R14, R14, -R10 ;  /* 0x000000000e0e7229 */ /* 0x000fe4000000080a */
[----:B------:R-:W-:Y:S01]  /*03b0*/  DADD R12, R12, -R8 ;  /* 0x000000000c0c7229 */ /* 0x000fe20000000808 */
[----:B------:R-:W-:Y:S02]  /*03c0*/  IMAD.WIDE R8, R18, 0x10, R20 ;  /* 0x0000001012087825 */ /* 0x000fe400078e0214 */
[----:B------:R0:W-:Y:S04]  /*03d0*/  STG.E.128 desc[UR6][R20.64], R4 ;  /* 0x0000000414007986 */ /* 0x0001e8000c101d06 */
[----:B------:R0:W-:Y:S04]  /*03e0*/  STG.E.128 desc[UR6][R8.64], R12 ;  /* 0x0000000c08007986 */ /* 0x0001e8000c101d06 */
.L_x_11:
[----:B------:R-:W-:Y:S05]  /*03f0*/  BSYNC.RECONVERGENT B0 ;  /* 0x0000000000007941 */ /* 0x000fea0003800200 */
.L_x_10:
[----:B------:R-:W-:-:S05]  /*0400*/  IMAD.IADD R16, R17, 0x1, R16 ;  /* 0x0000000111107824 */ /* 0x000fca00078e0210 */
[----:B------:R-:W-:-:S13]  /*0410*/  ISETP.GE.AND P1, PT, R16, UR5, PT ;  /* 0x0000000510007c0c */ /* 0x000fda000bf26270 */
[----:B------:R-:W-:Y:S05]  /*0420*/  @!P1 BRA `(.L_x_12) ;  /* 0xfffffffc00609947 */ /* 0x000fea000383ffff */
[----:B------:R-:W-:Y:S05]  /*0430*/  EXIT ;  /* 0x000000000000794d */ /* 0x000fea0003800000 */
.L_x_13:
        /* <DEDUP_REMOVED lines=12> */
.L_x_16:


//--------------------- .nv.shared.reserved.0     --------------------------
	.section	.nv.shared.reserved.0,"aw",@nobits
	.weak		__nv_reservedSMEM_offset_0_alias
	.size		__nv_reservedSMEM_offset_0_alias, 0, 64
	.other		__nv_reservedSMEM_offset_0_alias,@"STO_CUDA_RESERVED_SHARED STV_DEFAULT"
__nv_reservedSMEM_offset_0_alias:
	.zero		0
	.zero		64


//--------------------- .nv.constant0._Z4idftP7double2i --------------------------
	.section	.nv.constant0._Z4idftP7double2i,"a",@progbits
	.sectionflags	@""
	.align	4
.nv.constant0._Z4idftP7double2i:
	.zero		908


//--------------------- .nv.constant0._Z8fft_cudaP7double2S0_iiS0_ --------------------------
	.section	.nv.constant0._Z8fft_cudaP7double2S0_iiS0_,"a",@progbits
	.sectionflags	@""
	.align	4
.nv.constant0._Z8fft_cudaP7double2S0_iiS0_:
	.zero		928


//--------------------- SYMBOLS --------------------------

	.type		.nv.reservedSmem.offset0,@object
	.size		.nv.reservedSmem.offset0,0x4
